	.headerflags	@"EF_CUDA_TEXMODE_UNIFIED EF_CUDA_64BIT_ADDRESS EF_CUDA_ACCELERATORS EF_CUDA_SM90 EF_CUDA_VIRTUAL_SM(EF_CUDA_SM90)"
	.elftype	@"ET_EXEC"


//--------------------- .nv.info                  --------------------------
	.section	.nv.info,"",@"SHT_CUDA_INFO"
	.align	4


	//----- nvinfo : EIATTR_REGCOUNT
	.align		4
        /*0000*/ 	.byte	0x04, 0x2f
        /*0002*/ 	.short	(.L_1 - .L_0)
	.align		4
.L_0:
        /*0004*/ 	.word	index@(triton_poi_fused_mul_27)
        /*0008*/ 	.word	0x0000000c


	//----- nvinfo : EIATTR_MIN_STACK_SIZE
	.align		4
.L_1:
        /*000c*/ 	.byte	0x04, 0x12
        /*000e*/ 	.short	(.L_3 - .L_2)
	.align		4
.L_2:
        /*0010*/ 	.word	index@(triton_poi_fused_mul_27)
        /*0014*/ 	.word	0x00000000


	//----- nvinfo : EIATTR_FRAME_SIZE
	.align		4
.L_3:
        /*0018*/ 	.byte	0x04, 0x11
        /*001a*/ 	.short	(.L_5 - .L_4)
	.align		4
.L_4:
        /*001c*/ 	.word	index@(triton_poi_fused_mul_27)
        /*0020*/ 	.word	0x00000000


	//----- nvinfo : EIATTR_MIN_STACK_SIZE
	.align		4
.L_5:
        /*0024*/ 	.byte	0x04, 0x12
        /*0026*/ 	.short	(.L_7 - .L_6)
	.align		4
.L_6:
        /*0028*/ 	.word	index@(triton_poi_fused_mul_27)
        /*002c*/ 	.word	0x00000000
.L_7:


//--------------------- .nv.info.triton_poi_fused_mul_27 --------------------------
	.section	.nv.info.triton_poi_fused_mul_27,"",@"SHT_CUDA_INFO"
	.sectionflags	@""
	.align	4


	//----- nvinfo : EIATTR_CUDA_API_VERSION
	.align		4
        /*0000*/ 	.byte	0x04, 0x37
        /*0002*/ 	.short	(.L_9 - .L_8)
.L_8:
        /*0004*/ 	.word	0x0000007c


	//----- nvinfo : EIATTR_KPARAM_INFO
	.align		4
.L_9:
        /*0008*/ 	.byte	0x04, 0x17
        /*000a*/ 	.short	(.L_11 - .L_10)
.L_10:
        /*000c*/ 	.word	0x00000000
        /*0010*/ 	.short	0x0003
        /*0012*/ 	.short	0x0018
        /*0014*/ 	.byte	0x00, 0xf0, 0x11, 0x00


	//----- nvinfo : EIATTR_KPARAM_INFO
	.align		4
.L_11:
        /*0018*/ 	.byte	0x04, 0x17
        /*001a*/ 	.short	(.L_13 - .L_12)
.L_12:
        /*001c*/ 	.word	0x00000000
        /*0020*/ 	.short	0x0002
        /*0022*/ 	.short	0x0010
        /*0024*/ 	.byte	0x00, 0xf4, 0x21, 0x00


	//----- nvinfo : EIATTR_KPARAM_INFO
	.align		4
.L_13:
        /*0028*/ 	.byte	0x04, 0x17
        /*002a*/ 	.short	(.L_15 - .L_14)
.L_14:
        /*002c*/ 	.word	0x00000000
        /*0030*/ 	.short	0x0001
        /*0032*/ 	.short	0x0008
        /*0034*/ 	.byte	0x00, 0xf4, 0x21, 0x00


	//----- nvinfo : EIATTR_KPARAM_INFO
	.align		4
.L_15:
        /*0038*/ 	.byte	0x04, 0x17
        /*003a*/ 	.short	(.L_17 - .L_16)
.L_16:
        /*003c*/ 	.word	0x00000000
        /*0040*/ 	.short	0x0000
        /*0042*/ 	.short	0x0000
        /*0044*/ 	.byte	0x00, 0xf4, 0x21, 0x00


	//----- nvinfo : EIATTR_SPARSE_MMA_MASK
	.align		4
.L_17:
        /*0048*/ 	.byte	0x03, 0x50
        /*004a*/ 	.short	0x0000


	//----- nvinfo : EIATTR_MAXREG_COUNT
	.align		4
        /*004c*/ 	.byte	0x03, 0x1b
        /*004e*/ 	.short	0x00ff


	//----- nvinfo : EIATTR_EXIT_INSTR_OFFSETS
	.align		4
        /*0050*/ 	.byte	0x04, 0x1c
        /*0052*/ 	.short	(.L_19 - .L_18)


	//   ....[0]....
.L_18:
        /*0054*/ 	.word	0x00000330


	//----- nvinfo : EIATTR_REQNTID
	.align		4
.L_19:
        /*0058*/ 	.byte	0x04, 0x10
        /*005a*/ 	.short	(.L_21 - .L_20)
.L_20:
        /*005c*/ 	.word	0x00000080
        /*0060*/ 	.word	0x00000001
        /*0064*/ 	.word	0x00000001


	//----- nvinfo : EIATTR_CBANK_PARAM_SIZE
	.align		4
.L_21:
        /*0068*/ 	.byte	0x03, 0x19
        /*006a*/ 	.short	0x001c


	//----- nvinfo : EIATTR_PARAM_CBANK
	.align		4
        /*006c*/ 	.byte	0x04, 0x0a
        /*006e*/ 	.short	(.L_23 - .L_22)
	.align		4
.L_22:
        /*0070*/ 	.word	index@(.nv.constant0.triton_poi_fused_mul_27)
        /*0074*/ 	.short	0x0210
        /*0076*/ 	.short	0x001c


	//----- nvinfo : EIATTR_SW_WAR
	.align		4
.L_23:
        /*0078*/ 	.byte	0x04, 0x36
        /*007a*/ 	.short	(.L_25 - .L_24)
.L_24:
        /*007c*/ 	.word	0x00000008
.L_25:


//--------------------- .nv.callgraph             --------------------------
	.section	.nv.callgraph,"",@"SHT_CUDA_CALLGRAPH"
	.align	4
	.sectionentsize	8
	.align		4
        /*0000*/ 	.word	0x00000000
	.align		4
        /*0004*/ 	.word	0xffffffff
	.align		4
        /*0008*/ 	.word	0x00000000
	.align		4
        /*000c*/ 	.word	0xfffffffe
	.align		4
        /*0010*/ 	.word	0x00000000
	.align		4
        /*0014*/ 	.word	0xfffffffd
	.align		4
        /*0018*/ 	.word	0x00000000
	.align		4
        /*001c*/ 	.word	0xfffffffc


//--------------------- .text.triton_poi_fused_mul_27 --------------------------
	.section	.text.triton_poi_fused_mul_27,"ax",@progbits
	.align	128
        .global         triton_poi_fused_mul_27
        .type           triton_poi_fused_mul_27,@function
        .size           triton_poi_fused_mul_27,(.L_x_1 - triton_poi_fused_mul_27)
        .other          triton_poi_fused_mul_27,@"STO_CUDA_ENTRY STV_DEFAULT"
triton_poi_fused_mul_27:
.text.triton_poi_fused_mul_27:
[----:B------:R-:W-:Y:S01]  /*0000*/  LDC R1, c[0x0][0x28] ;  /* 0x00000a00ff017b82 */ /* 0x000fe20000000800 */
[----:B------:R-:W1:Y:S07]  /*0010*/  S2R R0, SR_TID.X ;  /* 0x0000000000007919 */ /* 0x000e6e0000002100 */
[----:B------:R-:W2:Y:S01]  /*0020*/  LDC.64 R4, c[0x0][0x218] ;  /* 0x00008600ff047b82 */ /* 0x000ea20000000a00 */
[----:B------:R-:W-:Y:S01]  /*0030*/  ULDC.64 UR4, c[0x0][0x208] ;  /* 0x0000820000047ab9 */ /* 0x000fe20000000a00 */
[----:B------:R-:W3:Y:S01]  /*0040*/  S2R R7, SR_CTAID.X ;  /* 0x0000000000077919 */ /* 0x000ee20000002500 */
[----:B-1----:R-:W-:-:S02]  /*0050*/  SHF.L.U32 R0, R0, 0x1, RZ ;  /* 0x0000000100007819 */ /* 0x002fc400000006ff */
[----:B---3--:R-:W-:Y:S02]  /*0060*/  SHF.R.S32.HI R3, RZ, 0x17, R7 ;  /* 0x00000017ff037819 */ /* 0x008fe40000011407 */
[----:B------:R-:W-:Y:S02]  /*0070*/  LOP3.LUT R0, R0, 0xfe, RZ, 0xc0, !PT ;  /* 0x000000fe00007812 */ /* 0x000fe400078ec0ff */
[----:B------:R-:W-:Y:S02]  /*0080*/  SGXT R3, R3, 0x1 ;  /* 0x000000010303781a */ /* 0x000fe40000000200 */
[----:B------:R-:W-:-:S04]  /*0090*/  LEA R0, R7, R0, 0x8 ;  /* 0x0000000007007211 */ /* 0x000fc800078e40ff */
[CC--:B------:R-:W-:Y:S02]  /*00a0*/  LEA.HI R2, R3.reuse, R0.reuse, RZ, 0x7 ;  /* 0x0000000003027211 */ /* 0x0c0fe400078f38ff */
[----:B------:R-:W-:Y:S02]  /*00b0*/  LEA.HI R6, R3, R0, RZ, 0xd ;  /* 0x0000000003067211 */ /* 0x000fe400078f68ff */
[----:B------:R-:W-:Y:S02]  /*00c0*/  LOP3.LUT R3, R2, 0xffffff80, RZ, 0xc0, !PT ;  /* 0xffffff8002037812 */ /* 0x000fe400078ec0ff */
[----:B------:R-:W-:Y:S02]  /*00d0*/  SHF.R.S32.HI R6, RZ, 0xd, R6 ;  /* 0x0000000dff067819 */ /* 0x000fe40000011406 */
[----:B------:R-:W-:-:S04]  /*00e0*/  IADD3 R3, R0, -R3, RZ ;  /* 0x8000000300037210 */ /* 0x000fc80007ffe0ff */
[----:B------:R-:W-:-:S05]  /*00f0*/  LEA R3, R6, R3, 0x7 ;  /* 0x0000000306037211 */ /* 0x000fca00078e38ff */
[----:B--2---:R-:W-:Y:S02]  /*0100*/  IMAD.WIDE R4, R3, 0x4, R4 ;  /* 0x0000000403047825 */ /* 0x004fe400078e0204 */
[----:B------:R-:W1:Y:S04]  /*0110*/  LDC.64 R2, c[0x0][0x210] ;  /* 0x00008400ff027b82 */ /* 0x000e680000000a00 */
[----:B------:R-:W2:Y:S01]  /*0120*/  LDG.E.EL.64 R4, desc[UR4][R4.64] ;  /* 0x0000000404047981 */ /* 0x000ea2000c2e1b00 */
[----:B-1----:R-:W-:-:S06]  /*0130*/  IMAD.WIDE R2, R0, 0x4, R2 ;  /* 0x0000000400027825 */ /* 0x002fcc00078e0202 */
[----:B------:R-:W3:Y:S01]  /*0140*/  LDG.E.64 R2, desc[UR4][R2.64] ;  /* 0x0000000402027981 */ /* 0x000ee2000c1e1b00 */
[----:B--2---:R-:W-:-:S04]  /*0150*/  FADD R6, RZ, -R4 ;  /* 0x80000004ff067221 */ /* 0x004fc80000000000 */
[----:B------:R-:W-:Y:S01]  /*0160*/  FMUL R7, R6, 1.4426950216293334961 ;  /* 0x3fb8aa3b06077820 */ /* 0x000fe20000400000 */
[----:B------:R-:W-:-:S04]  /*0170*/  FADD R6, RZ, -R5 ;  /* 0x80000005ff067221 */ /* 0x000fc80000000000 */
[----:B------:R-:W-:Y:S01]  /*0180*/  FMUL R6, R6, 1.4426950216293334961 ;  /* 0x3fb8aa3b06067820 */ /* 0x000fe20000400000 */
[----:B------:R-:W-:-:S04]  /*0190*/  FSETP.GEU.AND P0, PT, R7, -126, PT ;  /* 0xc2fc00000700780b */ /* 0x000fc80003f0e000 */
[----:B------:R-:W-:-:S09]  /*01a0*/  FSETP.GEU.AND P1, PT, R6, -126, PT ;  /* 0xc2fc00000600780b */ /* 0x000fd20003f2e000 */
[----:B------:R-:W-:-:S04]  /*01b0*/  @!P0 FMUL R7, R7, 0.5 ;  /* 0x3f00000007078820 */ /* 0x000fc80000400000 */
[----:B------:R-:W-:Y:S01]  /*01c0*/  @!P1 FMUL R6, R6, 0.5 ;  /* 0x3f00000006069820 */ /* 0x000fe20000400000 */
[----:B------:R-:W1:Y:S08]  /*01d0*/  MUFU.EX2 R4, R7 ;  /* 0x0000000700047308 */ /* 0x000e700000000800 */
[----:B------:R2:W4:Y:S01]  /*01e0*/  MUFU.EX2 R5, R6 ;  /* 0x0000000600057308 */ /* 0x0005220000000800 */
[----:B-1----:R-:W-:Y:S01]  /*01f0*/  @!P0 FMUL R4, R4, R4 ;  /* 0x0000000404048220 */ /* 0x002fe20000400000 */
[----:B--2---:R-:W-:-:S03]  /*0200*/  HFMA2.MMA R6, -RZ, RZ, 1.625, 0 ;  /* 0x3e800000ff067435 */ /* 0x004fc600000001ff */
[----:B------:R-:W-:Y:S01]  /*0210*/  FADD R8, R4, 1 ;  /* 0x3f80000004087421 */ /* 0x000fe20000000000 */
[----:B----4-:R-:W-:-:S04]  /*0220*/  @!P1 FMUL R5, R5, R5 ;  /* 0x0000000505059220 */ /* 0x010fc80000400000 */
[----:B------:R-:W-:Y:S01]  /*0230*/  FSETP.GT.AND P0, PT, R8, 8.50705917302346158658e+37, PT ;  /* 0x7e8000000800780b */ /* 0x000fe20003f04000 */
[----:B------:R-:W-:-:S03]  /*0240*/  FADD R9, R5, 1 ;  /* 0x3f80000005097421 */ /* 0x000fc60000000000 */
[----:B------:R-:W-:Y:S01]  /*0250*/  FSEL R7, R6, 1, P0 ;  /* 0x3f80000006077808 */ /* 0x000fe20000000000 */
[----:B------:R-:W1:Y:S01]  /*0260*/  LDC.64 R4, c[0x0][0x220] ;  /* 0x00008800ff047b82 */ /* 0x000e620000000a00 */
[----:B------:R-:W-:-:S04]  /*0270*/  FSETP.GT.AND P1, PT, R9, 8.50705917302346158658e+37, PT ;  /* 0x7e8000000900780b */ /* 0x000fc80003f24000 */
[----:B------:R-:W-:-:S03]  /*0280*/  FSEL R6, R6, 1, P1 ;  /* 0x3f80000006067808 */ /* 0x000fc60000800000 */
[----:B------:R-:W-:-:S06]  /*0290*/  @P0 FMUL R8, R8, 0.25 ;  /* 0x3e80000008080820 */ /* 0x000fcc0000400000 */
[----:B------:R-:W2:Y:S01]  /*02a0*/  MUFU.RCP R8, R8 ;  /* 0x0000000800087308 */ /* 0x000ea20000001000 */
[----:B------:R-:W-:-:S07]  /*02b0*/  @P1 FMUL R9, R9, 0.25 ;  /* 0x3e80000009091820 */ /* 0x000fce0000400000 */
[----:B------:R-:W4:Y:S01]  /*02c0*/  MUFU.RCP R9, R9 ;  /* 0x0000000900097308 */ /* 0x000f220000001000 */
[----:B-1----:R-:W-:-:S04]  /*02d0*/  IMAD.WIDE R4, R0, 0x4, R4 ;  /* 0x0000000400047825 */ /* 0x002fc800078e0204 */
[----:B--2---:R-:W-:-:S04]  /*02e0*/  FMUL R7, R8, R7 ;  /* 0x0000000708077220 */ /* 0x004fc80000400000 */
[----:B---3--:R-:W-:Y:S01]  /*02f0*/  FMUL R2, R2, R7 ;  /* 0x0000000702027220 */ /* 0x008fe20000400000 */
[----:B----4-:R-:W-:-:S04]  /*0300*/  FMUL R6, R9, R6 ;  /* 0x0000000609067220 */ /* 0x010fc80000400000 */
[----:B------:R-:W-:-:S05]  /*0310*/  FMUL R3, R3, R6 ;  /* 0x0000000603037220 */ /* 0x000fca0000400000 */
[----:B------:R-:W-:Y:S01]  /*0320*/  STG.E.64 desc[UR4][R4.64], R2 ;  /* 0x0000000204007986 */ /* 0x000fe2000c101b04 */
[----:B------:R-:W-:Y:S05]  /*0330*/  EXIT ;  /* 0x000000000000794d */ /* 0x000fea0003800000 */
.L_x_0:
[----:B------:R-:W-:-:S00]  /*0340*/  BRA `(.L_x_0) ;  /* 0xfffffffc00fc7947 */ /* 0x000fc0000383ffff */
[----:B------:R-:W-:-:S00]  /*0350*/  NOP ;  /* 0x0000000000007918 */ /* 0x000fc00000000000 */
        /* <DEDUP_REMOVED lines=10> */
.L_x_1:


//--------------------- .nv.constant0.triton_poi_fused_mul_27 --------------------------
	.section	.nv.constant0.triton_poi_fused_mul_27,"a",@progbits
	.sectionflags	@""
	.align	4
.nv.constant0.triton_poi_fused_mul_27:
	.zero		556
